//
// Generated by NVIDIA NVVM Compiler
//
// Compiler Build ID: CL-36424714
// Cuda compilation tools, release 13.0, V13.0.88
// Based on NVVM 20.0.0
//

.version 9.0
.target sm_100
.address_size 64

	// .globl	_Z7global1v

.visible .entry _Z7global1v()
{


	ret;

}
	// .globl	_Z7global2v
.visible .entry _Z7global2v()
{


	ret;

}
	// .globl	_Z7global3v
.visible .entry _Z7global3v()
{


	ret;

}


// ===== COMPILED SASS (sm_100) =====

	.target	sm_100

	.elftype	@"ET_EXEC"


//--------------------- .note.nv.tkinfo           --------------------------
	.section	.note.nv.tkinfo,"",@"SHT_NOTE"
	.sectionflags	@"SHF_NOTE_NV_TKINFO"
	.tkinfo
        /*0018*/ 	.word	0x00000002
        /*0030*/ 	.string	""
        /*0030*/ 	.string	"ptxas"
        /*0030*/ 	.string	"Cuda compilation tools, release 13.0, V13.0.88"
        /*0030*/ 	.string	"Build cuda_13.0.r13.0/compiler.36424714_0"
        /*0030*/ 	.string	"-arch sm_100 -m 64 "



//--------------------- .note.nv.cuinfo           --------------------------
	.section	.note.nv.cuinfo,"",@"SHT_NOTE"
	.sectionflags	@"SHF_NOTE_NV_CUINFO"
        /*0018*/ 	.short	0x0002
        /*001a*/ 	.short	0x0064
        /*001c*/ 	.short	0x0082
	.zero		2


//--------------------- .nv.info                  --------------------------
	.section	.nv.info,"",@"SHT_CUDA_INFO"
	.align	4


	//----- nvinfo : EIATTR_REGCOUNT
	.align		4
        /*0000*/ 	.byte	0x04, 0x2f
        /*0002*/ 	.short	(.L_1 - .L_0)
	.align		4
.L_0:
        /*0004*/ 	.word	index@(_Z7global1v)
        /*0008*/ 	.word	0x00000004


	//----- nvinfo : EIATTR_FRAME_SIZE
	.align		4
.L_1:
        /*000c*/ 	.byte	0x04, 0x11
        /*000e*/ 	.short	(.L_3 - .L_2)
	.align		4
.L_2:
        /*0010*/ 	.word	index@(_Z7global1v)
        /*0014*/ 	.word	0x00000000


	//----- nvinfo : EIATTR_REGCOUNT
	.align		4
.L_3:
        /*0018*/ 	.byte	0x04, 0x2f
        /*001a*/ 	.short	(.L_5 - .L_4)
	.align		4
.L_4:
        /*001c*/ 	.word	index@(_Z7global2v)
        /*0020*/ 	.word	0x00000004


	//----- nvinfo : EIATTR_FRAME_SIZE
	.align		4
.L_5:
        /*0024*/ 	.byte	0x04, 0x11
        /*0026*/ 	.short	(.L_7 - .L_6)
	.align		4
.L_6:
        /*0028*/ 	.word	index@(_Z7global2v)
        /*002c*/ 	.word	0x00000000


	//----- nvinfo : EIATTR_REGCOUNT
	.align		4
.L_7:
        /*0030*/ 	.byte	0x04, 0x2f
        /*0032*/ 	.short	(.L_9 - .L_8)
	.align		4
.L_8:
        /*0034*/ 	.word	index@(_Z7global3v)
        /*0038*/ 	.word	0x00000004


	//----- nvinfo : EIATTR_FRAME_SIZE
	.align		4
.L_9:
        /*003c*/ 	.byte	0x04, 0x11
        /*003e*/ 	.short	(.L_11 - .L_10)
	.align		4
.L_10:
        /*0040*/ 	.word	index@(_Z7global3v)
        /*0044*/ 	.word	0x00000000


	//----- nvinfo : EIATTR_MIN_STACK_SIZE
	.align		4
.L_11:
        /*0048*/ 	.byte	0x04, 0x12
        /*004a*/ 	.short	(.L_13 - .L_12)
	.align		4
.L_12:
        /*004c*/ 	.word	index@(_Z7global3v)
        /*0050*/ 	.word	0x00000000


	//----- nvinfo : EIATTR_MIN_STACK_SIZE
	.align		4
.L_13:
        /*0054*/ 	.byte	0x04, 0x12
        /*0056*/ 	.short	(.L_15 - .L_14)
	.align		4
.L_14:
        /*0058*/ 	.word	index@(_Z7global2v)
        /*005c*/ 	.word	0x00000000


	//----- nvinfo : EIATTR_MIN_STACK_SIZE
	.align		4
.L_15:
        /*0060*/ 	.byte	0x04, 0x12
        /*0062*/ 	.short	(.L_17 - .L_16)
	.align		4
.L_16:
        /*0064*/ 	.word	index@(_Z7global1v)
        /*0068*/ 	.word	0x00000000
.L_17:


//--------------------- .nv.compat                --------------------------
	.section	.nv.compat,"",@"SHT_CUDA_COMPAT_INFO"
	.align	4
        /*0000*/ 	.byte	0x02, 0x09, 0x00, 0x00, 0x02, 0x02, 0x01, 0x00, 0x02, 0x05, 0x05, 0x00, 0x03, 0x07, 0x01, 0x01
        /*0010*/ 	.byte	0x02, 0x03, 0x00, 0x00, 0x02, 0x06, 0x01, 0x00, 0x04, 0x0b, 0x08, 0x00, 0x09, 0x00, 0x00, 0x00
        /*0020*/ 	.byte	0x00, 0x00, 0x00, 0x00


//--------------------- .nv.info._Z7global3v      --------------------------
	.section	.nv.info._Z7global3v,"",@"SHT_CUDA_INFO"
	.sectionflags	@""
	.align	4


	//----- nvinfo : EIATTR_CUDA_API_VERSION
	.align		4
        /*0000*/ 	.byte	0x04, 0x37
        /*0002*/ 	.short	(.L_19 - .L_18)
.L_18:
        /*0004*/ 	.word	0x00000082


	//----- nvinfo : EIATTR_SPARSE_MMA_MASK
	.align		4
.L_19:
        /*0008*/ 	.byte	0x03, 0x50
        /*000a*/ 	.short	0x0000


	//----- nvinfo : EIATTR_MAXREG_COUNT
	.align		4
        /*000c*/ 	.byte	0x03, 0x1b
        /*000e*/ 	.short	0x00ff


	//----- nvinfo : EIATTR_MERCURY_ISA_VERSION
	.align		4
        /*0010*/ 	.byte	0x03, 0x5f
        /*0012*/ 	.short	0x0101


	//----- nvinfo : EIATTR_VRC_CTA_INIT_COUNT
	.align		4
        /*0014*/ 	.byte	0x02, 0x4a
	.zero		1
	.zero		1


	//----- nvinfo : EIATTR_EXIT_INSTR_OFFSETS
	.align		4
        /*0018*/ 	.byte	0x04, 0x1c
        /*001a*/ 	.short	(.L_21 - .L_20)


	//   ....[0]....
.L_20:
        /*001c*/ 	.word	0x00000010


	//----- nvinfo : EIATTR_SW_WAR
	.align		4
.L_21:
        /*0020*/ 	.byte	0x04, 0x36
        /*0022*/ 	.short	(.L_23 - .L_22)
.L_22:
        /*0024*/ 	.word	0x00000008
.L_23:


//--------------------- .nv.info._Z7global2v      --------------------------
	.section	.nv.info._Z7global2v,"",@"SHT_CUDA_INFO"
	.sectionflags	@""
	.align	4


	//----- nvinfo : EIATTR_CUDA_API_VERSION
	.align		4
        /*0000*/ 	.byte	0x04, 0x37
        /*0002*/ 	.short	(.L_25 - .L_24)
.L_24:
        /*0004*/ 	.word	0x00000082


	//----- nvinfo : EIATTR_SPARSE_MMA_MASK
	.align		4
.L_25:
        /*0008*/ 	.byte	0x03, 0x50
        /*000a*/ 	.short	0x0000


	//----- nvinfo : EIATTR_MAXREG_COUNT
	.align		4
        /*000c*/ 	.byte	0x03, 0x1b
        /*000e*/ 	.short	0x00ff


	//----- nvinfo : EIATTR_MERCURY_ISA_VERSION
	.align		4
        /*0010*/ 	.byte	0x03, 0x5f
        /*0012*/ 	.short	0x0101


	//----- nvinfo : EIATTR_VRC_CTA_INIT_COUNT
	.align		4
        /*0014*/ 	.byte	0x02, 0x4a
	.zero		1
	.zero		1


	//----- nvinfo : EIATTR_EXIT_INSTR_OFFSETS
	.align		4
        /*0018*/ 	.byte	0x04, 0x1c
        /*001a*/ 	.short	(.L_27 - .L_26)


	//   ....[0]....
.L_26:
        /*001c*/ 	.word	0x00000010


	//----- nvinfo : EIATTR_SW_WAR
	.align		4
.L_27:
        /*0020*/ 	.byte	0x04, 0x36
        /*0022*/ 	.short	(.L_29 - .L_28)
.L_28:
        /*0024*/ 	.word	0x00000008
.L_29:


//--------------------- .nv.info._Z7global1v      --------------------------
	.section	.nv.info._Z7global1v,"",@"SHT_CUDA_INFO"
	.sectionflags	@""
	.align	4


	//----- nvinfo : EIATTR_CUDA_API_VERSION
	.align		4
        /*0000*/ 	.byte	0x04, 0x37
        /*0002*/ 	.short	(.L_31 - .L_30)
.L_30:
        /*0004*/ 	.word	0x00000082


	//----- nvinfo : EIATTR_SPARSE_MMA_MASK
	.align		4
.L_31:
        /*0008*/ 	.byte	0x03, 0x50
        /*000a*/ 	.short	0x0000


	//----- nvinfo : EIATTR_MAXREG_COUNT
	.align		4
        /*000c*/ 	.byte	0x03, 0x1b
        /*000e*/ 	.short	0x00ff


	//----- nvinfo : EIATTR_MERCURY_ISA_VERSION
	.align		4
        /*0010*/ 	.byte	0x03, 0x5f
        /*0012*/ 	.short	0x0101


	//----- nvinfo : EIATTR_VRC_CTA_INIT_COUNT
	.align		4
        /*0014*/ 	.byte	0x02, 0x4a
	.zero		1
	.zero		1


	//----- nvinfo : EIATTR_EXIT_INSTR_OFFSETS
	.align		4
        /*0018*/ 	.byte	0x04, 0x1c
        /*001a*/ 	.short	(.L_33 - .L_32)


	//   ....[0]....
.L_32:
        /*001c*/ 	.word	0x00000010


	//----- nvinfo : EIATTR_SW_WAR
	.align		4
.L_33:
        /*0020*/ 	.byte	0x04, 0x36
        /*0022*/ 	.short	(.L_35 - .L_34)
.L_34:
        /*0024*/ 	.word	0x00000008
.L_35:


//--------------------- .nv.callgraph             --------------------------
	.section	.nv.callgraph,"",@"SHT_CUDA_CALLGRAPH"
	.align	4
	.sectionentsize	8
	.align		4
        /*0000*/ 	.word	0x00000000
	.align		4
        /*0004*/ 	.word	0xffffffff
	.align		4
        /*0008*/ 	.word	0x00000000
	.align		4
        /*000c*/ 	.word	0xfffffffe
	.align		4
        /*0010*/ 	.word	0x00000000
	.align		4
        /*0014*/ 	.word	0xfffffffd
	.align		4
        /*0018*/ 	.word	0x00000000
	.align		4
        /*001c*/ 	.word	0xfffffffc


//--------------------- .text._Z7global3v         --------------------------
	.section	.text._Z7global3v,"ax",@progbits
	.align	128
        .global         _Z7global3v
        .type           _Z7global3v,@function
        .size           _Z7global3v,(.L_x_3 - _Z7global3v)
        .other          _Z7global3v,@"STO_CUDA_ENTRY STV_DEFAULT"
_Z7global3v:
.text._Z7global3v:
[----:B------:R-:W-:Y:S01]  /*0000*/  LDC R1, c[0x0][0x37c] ;  /* 0x0000df00ff017b82 */ /* 0x000fe20000000800 */
[----:B------:R-:W-:Y:S05]  /*0010*/  EXIT ;  /* 0x000000000000794d */ /* 0x000fea0003800000 */
.L_x_0:
[----:B------:R-:W-:-:S00]  /*0020*/  BRA `(.L_x_0) ;  /* 0xfffffffc00fc7947 */ /* 0x000fc0000383ffff */
[----:B------:R-:W-:-:S00]  /*0030*/  NOP ;  /* 0x0000000000007918 */ /* 0x000fc00000000000 */
        /* <DEDUP_REMOVED lines=12> */
.L_x_3:


//--------------------- .text._Z7global2v         --------------------------
	.section	.text._Z7global2v,"ax",@progbits
	.align	128
        .global         _Z7global2v
        .type           _Z7global2v,@function
        .size           _Z7global2v,(.L_x_4 - _Z7global2v)
        .other          _Z7global2v,@"STO_CUDA_ENTRY STV_DEFAULT"
_Z7global2v:
.text._Z7global2v:
[----:B------:R-:W-:Y:S01]  /*0000*/  LDC R1, c[0x0][0x37c] ;  /* 0x0000df00ff017b82 */ /* 0x000fe20000000800 */
[----:B------:R-:W-:Y:S05]  /*0010*/  EXIT ;  /* 0x000000000000794d */ /* 0x000fea0003800000 */
.L_x_1:
        /* <DEDUP_REMOVED lines=14> */
.L_x_4:


//--------------------- .text._Z7global1v         --------------------------
	.section	.text._Z7global1v,"ax",@progbits
	.align	128
        .global         _Z7global1v
        .type           _Z7global1v,@function
        .size           _Z7global1v,(.L_x_5 - _Z7global1v)
        .other          _Z7global1v,@"STO_CUDA_ENTRY STV_DEFAULT"
_Z7global1v:
.text._Z7global1v:
[----:B------:R-:W-:Y:S01]  /*0000*/  LDC R1, c[0x0][0x37c] ;  /* 0x0000df00ff017b82 */ /* 0x000fe20000000800 */
[----:B------:R-:W-:Y:S05]  /*0010*/  EXIT ;  /* 0x000000000000794d */ /* 0x000fea0003800000 */
.L_x_2:
        /* <DEDUP_REMOVED lines=14> */
.L_x_5:


//--------------------- .nv.shared.reserved.0     --------------------------
	.section	.nv.shared.reserved.0,"aw",@nobits
	.weak		__nv_reservedSMEM_offset_0_alias
	.size		__nv_reservedSMEM_offset_0_alias, 0, 64
	.other		__nv_reservedSMEM_offset_0_alias,@"STO_CUDA_RESERVED_SHARED STV_DEFAULT"
__nv_reservedSMEM_offset_0_alias:
	.zero		0
	.zero		64


//--------------------- .nv.constant0._Z7global3v --------------------------
	.section	.nv.constant0._Z7global3v,"a",@progbits
	.sectionflags	@""
	.align	4
.nv.constant0._Z7global3v:
	.zero		896


//--------------------- .nv.constant0._Z7global2v --------------------------
	.section	.nv.constant0._Z7global2v,"a",@progbits
	.sectionflags	@""
	.align	4
.nv.constant0._Z7global2v:
	.zero		896


//--------------------- .nv.constant0._Z7global1v --------------------------
	.section	.nv.constant0._Z7global1v,"a",@progbits
	.sectionflags	@""
	.align	4
.nv.constant0._Z7global1v:
	.zero		896


//--------------------- SYMBOLS --------------------------

	.type		.nv.reservedSmem.offset0,@object
	.size		.nv.reservedSmem.offset0,0x4
